//
// Generated by NVIDIA NVVM Compiler
//
// Compiler Build ID: CL-36424714
// Cuda compilation tools, release 13.0, V13.0.88
// Based on NVVM 20.0.0
//

.version 9.0
.target sm_100
.address_size 64

	// .globl	_Z10checkPrimePiS_

.visible .entry _Z10checkPrimePiS_(
	.param .u64 .ptr .align 1 _Z10checkPrimePiS__param_0,
	.param .u64 .ptr .align 1 _Z10checkPrimePiS__param_1
)
{
	.reg .pred 	%p<6>;
	.reg .b32 	%r<14>;
	.reg .b32 	%f<3>;
	.reg .b64 	%rd<10>;

	ld.param.u64 	%rd4, [_Z10checkPrimePiS__param_0];
	ld.param.u64 	%rd3, [_Z10checkPrimePiS__param_1];
	cvta.to.global.u64 	%rd1, %rd4;
	mov.u32 	%r1, %tid.x;
	setp.gt.u32 	%p1, %r1, 1;
	@%p1 bra 	$L__BB0_2;
	mul.wide.u32 	%rd8, %r1, 4;
	add.s64 	%rd9, %rd1, %rd8;
	mov.b32 	%r12, 0;
	st.global.u32 	[%rd9], %r12;
	bra.uni 	$L__BB0_9;
$L__BB0_2:
	cvta.to.global.u64 	%rd5, %rd3;
	mul.wide.u32 	%rd6, %r1, 4;
	add.s64 	%rd7, %rd5, %rd6;
	ld.global.u32 	%r2, [%rd7];
	add.s64 	%rd2, %rd1, %rd6;
	mov.b32 	%r6, 1;
	st.global.u32 	[%rd2], %r6;
	and.b32  	%r7, %r2, 1;
	setp.eq.b32 	%p2, %r7, 1;
	@%p2 bra 	$L__BB0_4;
	mov.b32 	%r11, 0;
	st.global.u32 	[%rd2], %r11;
	bra.uni 	$L__BB0_9;
$L__BB0_4:
	cvt.rn.f32.s32 	%f1, %r2;
	sqrt.rn.f32 	%f2, %f1;
	cvt.rzi.s32.f32 	%r3, %f2;
	setp.lt.s32 	%p3, %r3, 3;
	@%p3 bra 	$L__BB0_9;
	mov.b32 	%r13, 3;
	bra.uni 	$L__BB0_7;
$L__BB0_6:
	add.s32 	%r13, %r13, 2;
	setp.gt.s32 	%p5, %r13, %r3;
	@%p5 bra 	$L__BB0_9;
$L__BB0_7:
	rem.s32 	%r9, %r2, %r13;
	setp.ne.s32 	%p4, %r9, 0;
	@%p4 bra 	$L__BB0_6;
	mov.b32 	%r10, 0;
	st.global.u32 	[%rd2], %r10;
$L__BB0_9:
	ret;

}


// ===== COMPILED SASS (sm_100) =====

	.target	sm_100

	.elftype	@"ET_EXEC"


//--------------------- .note.nv.tkinfo           --------------------------
	.section	.note.nv.tkinfo,"",@"SHT_NOTE"
	.sectionflags	@"SHF_NOTE_NV_TKINFO"
	.tkinfo
        /*0018*/ 	.word	0x00000002
        /*0030*/ 	.string	""
        /*0030*/ 	.string	"ptxas"
        /*0030*/ 	.string	"Cuda compilation tools, release 13.0, V13.0.88"
        /*0030*/ 	.string	"Build cuda_13.0.r13.0/compiler.36424714_0"
        /*0030*/ 	.string	"-arch sm_100 -m 64 "



//--------------------- .note.nv.cuinfo           --------------------------
	.section	.note.nv.cuinfo,"",@"SHT_NOTE"
	.sectionflags	@"SHF_NOTE_NV_CUINFO"
        /*0018*/ 	.short	0x0002
        /*001a*/ 	.short	0x0064
        /*001c*/ 	.short	0x0082
	.zero		2


//--------------------- .nv.info                  --------------------------
	.section	.nv.info,"",@"SHT_CUDA_INFO"
	.align	4


	//----- nvinfo : EIATTR_REGCOUNT
	.align		4
        /*0000*/ 	.byte	0x04, 0x2f
        /*0002*/ 	.short	(.L_1 - .L_0)
	.align		4
.L_0:
        /*0004*/ 	.word	index@(_Z10checkPrimePiS_)
        /*0008*/ 	.word	0x0000000f


	//----- nvinfo : EIATTR_FRAME_SIZE
	.align		4
.L_1:
        /*000c*/ 	.byte	0x04, 0x11
        /*000e*/ 	.short	(.L_3 - .L_2)
	.align		4
.L_2:
        /*0010*/ 	.word	index@($__internal_0_$__cuda_sm20_sqrt_rn_f32_slowpath)
        /*0014*/ 	.word	0x00000000


	//----- nvinfo : EIATTR_FRAME_SIZE
	.align		4
.L_3:
        /*0018*/ 	.byte	0x04, 0x11
        /*001a*/ 	.short	(.L_5 - .L_4)
	.align		4
.L_4:
        /*001c*/ 	.word	index@(_Z10checkPrimePiS_)
        /*0020*/ 	.word	0x00000000


	//----- nvinfo : EIATTR_MIN_STACK_SIZE
	.align		4
.L_5:
        /*0024*/ 	.byte	0x04, 0x12
        /*0026*/ 	.short	(.L_7 - .L_6)
	.align		4
.L_6:
        /*0028*/ 	.word	index@(_Z10checkPrimePiS_)
        /*002c*/ 	.word	0x00000000
.L_7:


//--------------------- .nv.compat                --------------------------
	.section	.nv.compat,"",@"SHT_CUDA_COMPAT_INFO"
	.align	4
        /*0000*/ 	.byte	0x02, 0x09, 0x00, 0x00, 0x02, 0x02, 0x01, 0x00, 0x02, 0x05, 0x05, 0x00, 0x03, 0x07, 0x01, 0x01
        /*0010*/ 	.byte	0x02, 0x03, 0x00, 0x00, 0x02, 0x06, 0x01, 0x00, 0x04, 0x0b, 0x08, 0x00, 0x01, 0x00, 0x00, 0x00
        /*0020*/ 	.byte	0x00, 0x00, 0x00, 0x00


//--------------------- .nv.info._Z10checkPrimePiS_ --------------------------
	.section	.nv.info._Z10checkPrimePiS_,"",@"SHT_CUDA_INFO"
	.sectionflags	@""
	.align	4


	//----- nvinfo : EIATTR_CUDA_API_VERSION
	.align		4
        /*0000*/ 	.byte	0x04, 0x37
        /*0002*/ 	.short	(.L_9 - .L_8)
.L_8:
        /*0004*/ 	.word	0x00000082


	//----- nvinfo : EIATTR_KPARAM_INFO
	.align		4
.L_9:
        /*0008*/ 	.byte	0x04, 0x17
        /*000a*/ 	.short	(.L_11 - .L_10)
.L_10:
        /*000c*/ 	.word	0x00000000
        /*0010*/ 	.short	0x0001
        /*0012*/ 	.short	0x0008
        /*0014*/ 	.byte	0x00, 0xf5, 0x21, 0x00


	//----- nvinfo : EIATTR_KPARAM_INFO
	.align		4
.L_11:
        /*0018*/ 	.byte	0x04, 0x17
        /*001a*/ 	.short	(.L_13 - .L_12)
.L_12:
        /*001c*/ 	.word	0x00000000
        /*0020*/ 	.short	0x0000
        /*0022*/ 	.short	0x0000
        /*0024*/ 	.byte	0x00, 0xf5, 0x21, 0x00


	//----- nvinfo : EIATTR_SPARSE_MMA_MASK
	.align		4
.L_13:
        /*0028*/ 	.byte	0x03, 0x50
        /*002a*/ 	.short	0x0000


	//----- nvinfo : EIATTR_MAXREG_COUNT
	.align		4
        /*002c*/ 	.byte	0x03, 0x1b
        /*002e*/ 	.short	0x00ff


	//----- nvinfo : EIATTR_MERCURY_ISA_VERSION
	.align		4
        /*0030*/ 	.byte	0x03, 0x5f
        /*0032*/ 	.short	0x0101


	//----- nvinfo : EIATTR_VRC_CTA_INIT_COUNT
	.align		4
        /*0034*/ 	.byte	0x02, 0x4a
	.zero		1
	.zero		1


	//----- nvinfo : EIATTR_EXIT_INSTR_OFFSETS
	.align		4
        /*0038*/ 	.byte	0x04, 0x1c
        /*003a*/ 	.short	(.L_15 - .L_14)


	//   ....[0]....
.L_14:
        /*003c*/ 	.word	0x00000070


	//   ....[1]....
        /*0040*/ 	.word	0x00000120


	//   ....[2]....
        /*0044*/ 	.word	0x00000240


	//   ....[3]....
        /*0048*/ 	.word	0x00000420


	//   ....[4]....
        /*004c*/ 	.word	0x00000460


	//----- nvinfo : EIATTR_CRS_STACK_SIZE
	.align		4
.L_15:
        /*0050*/ 	.byte	0x04, 0x1e
        /*0052*/ 	.short	(.L_17 - .L_16)
.L_16:
        /*0054*/ 	.word	0x00000000


	//----- nvinfo : EIATTR_CBANK_PARAM_SIZE
	.align		4
.L_17:
        /*0058*/ 	.byte	0x03, 0x19
        /*005a*/ 	.short	0x0010


	//----- nvinfo : EIATTR_PARAM_CBANK
	.align		4
        /*005c*/ 	.byte	0x04, 0x0a
        /*005e*/ 	.short	(.L_19 - .L_18)
	.align		4
.L_18:
        /*0060*/ 	.word	index@(.nv.constant0._Z10checkPrimePiS_)
        /*0064*/ 	.short	0x0380
        /*0066*/ 	.short	0x0010


	//----- nvinfo : EIATTR_SW_WAR
	.align		4
.L_19:
        /*0068*/ 	.byte	0x04, 0x36
        /*006a*/ 	.short	(.L_21 - .L_20)
.L_20:
        /*006c*/ 	.word	0x00000008
.L_21:


//--------------------- .nv.callgraph             --------------------------
	.section	.nv.callgraph,"",@"SHT_CUDA_CALLGRAPH"
	.align	4
	.sectionentsize	8
	.align		4
        /*0000*/ 	.word	0x00000000
	.align		4
        /*0004*/ 	.word	0xffffffff
	.align		4
        /*0008*/ 	.word	0x00000000
	.align		4
        /*000c*/ 	.word	0xfffffffe
	.align		4
        /*0010*/ 	.word	0x00000000
	.align		4
        /*0014*/ 	.word	0xfffffffd
	.align		4
        /*0018*/ 	.word	0x00000000
	.align		4
        /*001c*/ 	.word	0xfffffffc


//--------------------- .text._Z10checkPrimePiS_  --------------------------
	.section	.text._Z10checkPrimePiS_,"ax",@progbits
	.align	128
        .global         _Z10checkPrimePiS_
        .type           _Z10checkPrimePiS_,@function
        .size           _Z10checkPrimePiS_,(.L_x_8 - _Z10checkPrimePiS_)
        .other          _Z10checkPrimePiS_,@"STO_CUDA_ENTRY STV_DEFAULT"
_Z10checkPrimePiS_:
.text._Z10checkPrimePiS_:
[----:B------:R-:W-:Y:S01]  /*0000*/  LDC R1, c[0x0][0x37c] ;  /* 0x0000df00ff017b82 */ /* 0x000fe20000000800 */
[----:B------:R-:W0:Y:S01]  /*0010*/  S2R R7, SR_TID.X ;  /* 0x0000000000077919 */ /* 0x000e220000002100 */
[----:B------:R-:W1:Y:S01]  /*0020*/  LDCU.64 UR4, c[0x0][0x358] ;  /* 0x00006b00ff0477ac */ /* 0x000e620008000a00 */
[----:B0-----:R-:W-:-:S13]  /*0030*/  ISETP.GT.U32.AND P0, PT, R7, 0x1, PT ;  /* 0x000000010700780c */ /* 0x001fda0003f04070 */
[----:B------:R-:W0:Y:S02]  /*0040*/  @!P0 LDC.64 R2, c[0x0][0x380] ;  /* 0x0000e000ff028b82 */ /* 0x000e240000000a00 */
[----:B0-----:R-:W-:-:S05]  /*0050*/  @!P0 IMAD.WIDE.U32 R2, R7, 0x4, R2 ;  /* 0x0000000407028825 */ /* 0x001fca00078e0002 */
[----:B-1----:R0:W-:Y:S01]  /*0060*/  @!P0 STG.E desc[UR4][R2.64], RZ ;  /* 0x000000ff02008986 */ /* 0x0021e2000c101904 */
[----:B------:R-:W-:Y:S05]  /*0070*/  @!P0 EXIT ;  /* 0x000000000000894d */ /* 0x000fea0003800000 */
[----:B------:R-:W1:Y:S08]  /*0080*/  LDC.64 R4, c[0x0][0x388] ;  /* 0x0000e200ff047b82 */ /* 0x000e700000000a00 */
[----:B0-----:R-:W0:Y:S01]  /*0090*/  LDC.64 R2, c[0x0][0x380] ;  /* 0x0000e000ff027b82 */ /* 0x001e220000000a00 */
[----:B-1----:R-:W-:-:S06]  /*00a0*/  IMAD.WIDE.U32 R4, R7, 0x4, R4 ;  /* 0x0000000407047825 */ /* 0x002fcc00078e0004 */
[----:B------:R-:W2:Y:S01]  /*00b0*/  LDG.E R4, desc[UR4][R4.64] ;  /* 0x0000000404047981 */ /* 0x000ea2000c1e1900 */
[----:B------:R-:W-:Y:S02]  /*00c0*/  IMAD.MOV.U32 R9, RZ, RZ, 0x1 ;  /* 0x00000001ff097424 */ /* 0x000fe400078e00ff */
[----:B0-----:R-:W-:-:S05]  /*00d0*/  IMAD.WIDE.U32 R2, R7, 0x4, R2 ;  /* 0x0000000407027825 */ /* 0x001fca00078e0002 */
[----:B------:R0:W-:Y:S01]  /*00e0*/  STG.E desc[UR4][R2.64], R9 ;  /* 0x0000000902007986 */ /* 0x0001e2000c101904 */
[----:B--2---:R-:W-:-:S04]  /*00f0*/  LOP3.LUT R0, R4, 0x1, RZ, 0xc0, !PT ;  /* 0x0000000104007812 */ /* 0x004fc800078ec0ff */
[----:B------:R-:W-:-:S13]  /*0100*/  ISETP.NE.U32.AND P0, PT, R0, 0x1, PT ;  /* 0x000000010000780c */ /* 0x000fda0003f05070 */
[----:B------:R0:W-:Y:S01]  /*0110*/  @P0 STG.E desc[UR4][R2.64], RZ ;  /* 0x000000ff02000986 */ /* 0x0001e2000c101904 */
[----:B------:R-:W-:Y:S05]  /*0120*/  @P0 EXIT ;  /* 0x000000000000094d */ /* 0x000fea0003800000 */
[----:B------:R-:W-:Y:S01]  /*0130*/  I2FP.F32.S32 R0, R4 ;  /* 0x0000000400007245 */ /* 0x000fe20000201400 */
[----:B------:R-:W-:Y:S03]  /*0140*/  BSSY.RECONVERGENT B0, `(.L_x_0) ;  /* 0x000000d000007945 */ /* 0x000fe60003800200 */
[----:B------:R1:W2:Y:S01]  /*0150*/  MUFU.RSQ R5, R0 ;  /* 0x0000000000057308 */ /* 0x0002a20000001400 */
[----:B------:R-:W-:-:S05]  /*0160*/  VIADD R6, R0, 0xf3000000 ;  /* 0xf300000000067836 */ /* 0x000fca0000000000 */
[----:B------:R-:W-:-:S13]  /*0170*/  ISETP.GT.U32.AND P0, PT, R6, 0x727fffff, PT ;  /* 0x727fffff0600780c */ /* 0x000fda0003f04070 */
[----:B-12---:R-:W-:Y:S05]  /*0180*/  @!P0 BRA `(.L_x_1) ;  /* 0x0000000000108947 */ /* 0x006fea0003800000 */
[----:B------:R-:W-:-:S07]  /*0190*/  MOV R10, 0x1b0 ;  /* 0x000001b0000a7802 */ /* 0x000fce0000000f00 */
[----:B0-----:R-:W-:Y:S05]  /*01a0*/  CALL.REL.NOINC `($__internal_0_$__cuda_sm20_sqrt_rn_f32_slowpath) ;  /* 0x0000000000b07944 */ /* 0x001fea0003c00000 */
[----:B------:R-:W-:Y:S01]  /*01b0*/  MOV R0, R5 ;  /* 0x0000000500007202 */ /* 0x000fe20000000f00 */
[----:B------:R-:W-:Y:S06]  /*01c0*/  BRA `(.L_x_2) ;  /* 0x0000000000107947 */ /* 0x000fec0003800000 */
.L_x_1:
[----:B------:R-:W-:Y:S01]  /*01d0*/  FMUL.FTZ R7, R0, R5 ;  /* 0x0000000500077220 */ /* 0x000fe20000410000 */
[----:B------:R-:W-:-:S03]  /*01e0*/  FMUL.FTZ R5, R5, 0.5 ;  /* 0x3f00000005057820 */ /* 0x000fc60000410000 */
[----:B------:R-:W-:-:S04]  /*01f0*/  FFMA R0, -R7, R7, R0 ;  /* 0x0000000707007223 */ /* 0x000fc80000000100 */
[----:B------:R-:W-:-:S07]  /*0200*/  FFMA R0, R0, R5, R7 ;  /* 0x0000000500007223 */ /* 0x000fce0000000007 */
.L_x_2:
[----:B------:R-:W-:Y:S05]  /*0210*/  BSYNC.RECONVERGENT B0 ;  /* 0x0000000000007941 */ /* 0x000fea0003800200 */
.L_x_0:
[----:B0-----:R-:W0:Y:S02]  /*0220*/  F2I.TRUNC.NTZ R9, R0 ;  /* 0x0000000000097305 */ /* 0x001e24000020f100 */
[----:B0-----:R-:W-:-:S13]  /*0230*/  ISETP.GE.AND P0, PT, R9, 0x3, PT ;  /* 0x000000030900780c */ /* 0x001fda0003f06270 */
[----:B------:R-:W-:Y:S05]  /*0240*/  @!P0 EXIT ;  /* 0x000000000000894d */ /* 0x000fea0003800000 */
[----:B------:R-:W-:Y:S01]  /*0250*/  BSSY.RECONVERGENT B0, `(.L_x_3) ;  /* 0x000001f000007945 */ /* 0x000fe20003800200 */
[----:B------:R-:W-:Y:S01]  /*0260*/  ISETP.GE.AND P0, PT, R4, RZ, PT ;  /* 0x000000ff0400720c */ /* 0x000fe20003f06270 */
[----:B------:R-:W-:Y:S01]  /*0270*/  IMAD.MOV.U32 R0, RZ, RZ, 0x3 ;  /* 0x00000003ff007424 */ /* 0x000fe200078e00ff */
[-C--:B------:R-:W-:Y:S02]  /*0280*/  IABS R8, R4.reuse ;  /* 0x0000000400087213 */ /* 0x080fe40000000000 */
[----:B------:R-:W-:-:S09]  /*0290*/  IABS R11, R4 ;  /* 0x00000004000b7213 */ /* 0x000fd20000000000 */
.L_x_5:
[-C--:B------:R-:W-:Y:S02]  /*02a0*/  IABS R10, R0.reuse ;  /* 0x00000000000a7213 */ /* 0x080fe40000000000 */
[----:B------:R-:W-:Y:S02]  /*02b0*/  IABS R12, R0 ;  /* 0x00000000000c7213 */ /* 0x000fe40000000000 */
[----:B------:R-:W0:Y:S03]  /*02c0*/  I2F.RP R6, R10 ;  /* 0x0000000a00067306 */ /* 0x000e260000209400 */
[----:B------:R-:W-:-:S05]  /*02d0*/  IMAD.MOV R12, RZ, RZ, -R12 ;  /* 0x000000ffff0c7224 */ /* 0x000fca00078e0a0c */
[----:B0-----:R-:W0:Y:S02]  /*02e0*/  MUFU.RCP R6, R6 ;  /* 0x0000000600067308 */ /* 0x001e240000001000 */
[----:B0-----:R-:W-:-:S06]  /*02f0*/  IADD3 R4, PT, PT, R6, 0xffffffe, RZ ;  /* 0x0ffffffe06047810 */ /* 0x001fcc0007ffe0ff */
[----:B------:R0:W1:Y:S02]  /*0300*/  F2I.FTZ.U32.TRUNC.NTZ R5, R4 ;  /* 0x0000000400057305 */ /* 0x000064000021f000 */
[----:B0-----:R-:W-:Y:S02]  /*0310*/  HFMA2 R4, -RZ, RZ, 0, 0 ;  /* 0x00000000ff047431 */ /* 0x001fe400000001ff */
[----:B-1----:R-:W-:-:S04]  /*0320*/  IMAD.MOV R7, RZ, RZ, -R5 ;  /* 0x000000ffff077224 */ /* 0x002fc800078e0a05 */
[----:B------:R-:W-:-:S04]  /*0330*/  IMAD R7, R7, R10, RZ ;  /* 0x0000000a07077224 */ /* 0x000fc800078e02ff */
[----:B------:R-:W-:-:S06]  /*0340*/  IMAD.HI.U32 R5, R5, R7, R4 ;  /* 0x0000000705057227 */ /* 0x000fcc00078e0004 */
[----:B------:R-:W-:-:S04]  /*0350*/  IMAD.HI.U32 R5, R5, R8, RZ ;  /* 0x0000000805057227 */ /* 0x000fc800078e00ff */
[----:B------:R-:W-:-:S05]  /*0360*/  IMAD R5, R5, R12, R11 ;  /* 0x0000000c05057224 */ /* 0x000fca00078e020b */
[----:B------:R-:W-:-:S13]  /*0370*/  ISETP.GT.U32.AND P1, PT, R10, R5, PT ;  /* 0x000000050a00720c */ /* 0x000fda0003f24070 */
[----:B------:R-:W-:Y:S02]  /*0380*/  @!P1 IADD3 R5, PT, PT, R5, -R10, RZ ;  /* 0x8000000a05059210 */ /* 0x000fe40007ffe0ff */
[----:B------:R-:W-:Y:S02]  /*0390*/  ISETP.NE.AND P1, PT, R0, RZ, PT ;  /* 0x000000ff0000720c */ /* 0x000fe40003f25270 */
[----:B------:R-:W-:-:S13]  /*03a0*/  ISETP.GT.U32.AND P2, PT, R10, R5, PT ;  /* 0x000000050a00720c */ /* 0x000fda0003f44070 */
[----:B------:R-:W-:-:S05]  /*03b0*/  @!P2 IMAD.IADD R5, R5, 0x1, -R10 ;  /* 0x000000010505a824 */ /* 0x000fca00078e0a0a */
[----:B------:R-:W-:Y:S02]  /*03c0*/  @!P0 IADD3 R5, PT, PT, -R5, RZ, RZ ;  /* 0x000000ff05058210 */ /* 0x000fe40007ffe1ff */
[----:B------:R-:W-:-:S04]  /*03d0*/  @!P1 LOP3.LUT R5, RZ, R0, RZ, 0x33, !PT ;  /* 0x00000000ff059212 */ /* 0x000fc800078e33ff */
[----:B------:R-:W-:-:S13]  /*03e0*/  ISETP.NE.AND P1, PT, R5, RZ, PT ;  /* 0x000000ff0500720c */ /* 0x000fda0003f25270 */
[----:B------:R-:W-:Y:S05]  /*03f0*/  @!P1 BRA `(.L_x_4) ;  /* 0x0000000000109947 */ /* 0x000fea0003800000 */
[----:B------:R-:W-:-:S05]  /*0400*/  VIADD R0, R0, 0x2 ;  /* 0x0000000200007836 */ /* 0x000fca0000000000 */
[----:B------:R-:W-:-:S13]  /*0410*/  ISETP.GT.AND P1, PT, R0, R9, PT ;  /* 0x000000090000720c */ /* 0x000fda0003f24270 */
[----:B------:R-:W-:Y:S05]  /*0420*/  @P1 EXIT ;  /* 0x000000000000194d */ /* 0x000fea0003800000 */
[----:B------:R-:W-:Y:S05]  /*0430*/  BRA `(.L_x_5) ;  /* 0xfffffffc00987947 */ /* 0x000fea000383ffff */
.L_x_4:
[----:B------:R-:W-:Y:S05]  /*0440*/  BSYNC.RECONVERGENT B0 ;  /* 0x0000000000007941 */ /* 0x000fea0003800200 */
.L_x_3:
[----:B------:R-:W-:Y:S01]  /*0450*/  STG.E desc[UR4][R2.64], RZ ;  /* 0x000000ff02007986 */ /* 0x000fe2000c101904 */
[----:B------:R-:W-:Y:S05]  /*0460*/  EXIT ;  /* 0x000000000000794d */ /* 0x000fea0003800000 */
        .weak           $__internal_0_$__cuda_sm20_sqrt_rn_f32_slowpath
        .type           $__internal_0_$__cuda_sm20_sqrt_rn_f32_slowpath,@function
        .size           $__internal_0_$__cuda_sm20_sqrt_rn_f32_slowpath,(.L_x_8 - $__internal_0_$__cuda_sm20_sqrt_rn_f32_slowpath)
$__internal_0_$__cuda_sm20_sqrt_rn_f32_slowpath:
[----:B------:R-:W-:-:S13]  /*0470*/  LOP3.LUT P0, RZ, R0, 0x7fffffff, RZ, 0xc0, !PT ;  /* 0x7fffffff00ff7812 */ /* 0x000fda000780c0ff */
[----:B------:R-:W-:Y:S01]  /*0480*/  @!P0 MOV R5, R0 ;  /* 0x0000000000058202 */ /* 0x000fe20000000f00 */
[----:B------:R-:W-:Y:S06]  /*0490*/  @!P0 BRA `(.L_x_6) ;  /* 0x0000000000408947 */ /* 0x000fec0003800000 */
[----:B------:R-:W-:-:S13]  /*04a0*/  FSETP.GEU.FTZ.AND P0, PT, R0, RZ, PT ;  /* 0x000000ff0000720b */ /* 0x000fda0003f1e000 */
[----:B------:R-:W-:Y:S01]  /*04b0*/  @!P0 IMAD.MOV.U32 R5, RZ, RZ, 0x7fffffff ;  /* 0x7fffffffff058424 */ /* 0x000fe200078e00ff */
[----:B------:R-:W-:Y:S06]  /*04c0*/  @!P0 BRA `(.L_x_6) ;  /* 0x0000000000348947 */ /* 0x000fec0003800000 */
[----:B------:R-:W-:-:S13]  /*04d0*/  FSETP.GTU.FTZ.AND P0, PT, |R0|, +INF , PT ;  /* 0x7f8000000000780b */ /* 0x000fda0003f1c200 */
[----:B------:R-:W-:Y:S01]  /*04e0*/  @P0 FADD.FTZ R5, R0, 1 ;  /* 0x3f80000000050421 */ /* 0x000fe20000010000 */
[----:B------:R-:W-:Y:S06]  /*04f0*/  @P0 BRA `(.L_x_6) ;  /* 0x0000000000280947 */ /* 0x000fec0003800000 */
[----:B------:R-:W-:-:S13]  /*0500*/  FSETP.NEU.FTZ.AND P0, PT, |R0|, +INF , PT ;  /* 0x7f8000000000780b */ /* 0x000fda0003f1d200 */
[----:B------:R-:W-:-:S04]  /*0510*/  @P0 FFMA R6, R0, 1.84467440737095516160e+19, RZ ;  /* 0x5f80000000060823 */ /* 0x000fc800000000ff */
[----:B------:R-:W0:Y:S02]  /*0520*/  @P0 MUFU.RSQ R5, R6 ;  /* 0x0000000600050308 */ /* 0x000e240000001400 */
[----:B0-----:R-:W-:Y:S01]  /*0530*/  @P0 FMUL.FTZ R7, R6, R5 ;  /* 0x0000000506070220 */ /* 0x001fe20000410000 */
[----:B------:R-:W-:Y:S01]  /*0540*/  @P0 FMUL.FTZ R9, R5, 0.5 ;  /* 0x3f00000005090820 */ /* 0x000fe20000410000 */
[----:B------:R-:W-:Y:S02]  /*0550*/  @!P0 MOV R5, R0 ;  /* 0x0000000000058202 */ /* 0x000fe40000000f00 */
[----:B------:R-:W-:-:S04]  /*0560*/  @P0 FADD.FTZ R8, -R7, -RZ ;  /* 0x800000ff07080221 */ /* 0x000fc80000010100 */
[----:B------:R-:W-:-:S04]  /*0570*/  @P0 FFMA R8, R7, R8, R6 ;  /* 0x0000000807080223 */ /* 0x000fc80000000006 */
[----:B------:R-:W-:-:S04]  /*0580*/  @P0 FFMA R8, R8, R9, R7 ;  /* 0x0000000908080223 */ /* 0x000fc80000000007 */
[----:B------:R-:W-:-:S07]  /*0590*/  @P0 FMUL.FTZ R5, R8, 2.3283064365386962891e-10 ;  /* 0x2f80000008050820 */ /* 0x000fce0000410000 */
.L_x_6:
[----:B------:R-:W-:Y:S02]  /*05a0*/  HFMA2 R7, -RZ, RZ, 0, 0 ;  /* 0x00000000ff077431 */ /* 0x000fe400000001ff */
[----:B------:R-:W-:-:S04]  /*05b0*/  IMAD.MOV.U32 R6, RZ, RZ, R10 ;  /* 0x000000ffff067224 */ /* 0x000fc800078e000a */
[----:B------:R-:W-:Y:S05]  /*05c0*/  RET.REL.NODEC R6 `(_Z10checkPrimePiS_) ;  /* 0xfffffff8068c7950 */ /* 0x000fea0003c3ffff */
.L_x_7:
[----:B------:R-:W-:-:S00]  /*05d0*/  BRA `(.L_x_7) ;  /* 0xfffffffc00fc7947 */ /* 0x000fc0000383ffff */
[----:B------:R-:W-:-:S00]  /*05e0*/  NOP ;  /* 0x0000000000007918 */ /* 0x000fc00000000000 */
        /* <DEDUP_REMOVED lines=9> */
.L_x_8:


//--------------------- .nv.shared.reserved.0     --------------------------
	.section	.nv.shared.reserved.0,"aw",@nobits
	.weak		__nv_reservedSMEM_offset_0_alias
	.size		__nv_reservedSMEM_offset_0_alias, 0, 64
	.other		__nv_reservedSMEM_offset_0_alias,@"STO_CUDA_RESERVED_SHARED STV_DEFAULT"
__nv_reservedSMEM_offset_0_alias:
	.zero		0
	.zero		64


//--------------------- .nv.constant0._Z10checkPrimePiS_ --------------------------
	.section	.nv.constant0._Z10checkPrimePiS_,"a",@progbits
	.sectionflags	@""
	.align	4
.nv.constant0._Z10checkPrimePiS_:
	.zero		912


//--------------------- SYMBOLS --------------------------

	.type		.nv.reservedSmem.offset0,@object
	.size		.nv.reservedSmem.offset0,0x4
